//
// Generated by NVIDIA NVVM Compiler
//
// Compiler Build ID: CL-36424714
// Cuda compilation tools, release 13.0, V13.0.88
// Based on NVVM 20.0.0
//

.version 9.0
.target sm_100
.address_size 64

	// .globl	_Z16popc_brev_kernelPjS_PKji

.visible .entry _Z16popc_brev_kernelPjS_PKji(
	.param .u64 .ptr .align 1 _Z16popc_brev_kernelPjS_PKji_param_0,
	.param .u64 .ptr .align 1 _Z16popc_brev_kernelPjS_PKji_param_1,
	.param .u64 .ptr .align 1 _Z16popc_brev_kernelPjS_PKji_param_2,
	.param .u32 _Z16popc_brev_kernelPjS_PKji_param_3
)
{
	.reg .pred 	%p<2>;
	.reg .b32 	%r<10>;
	.reg .b64 	%rd<11>;

	ld.param.u64 	%rd1, [_Z16popc_brev_kernelPjS_PKji_param_0];
	ld.param.u64 	%rd2, [_Z16popc_brev_kernelPjS_PKji_param_1];
	ld.param.u64 	%rd3, [_Z16popc_brev_kernelPjS_PKji_param_2];
	ld.param.u32 	%r2, [_Z16popc_brev_kernelPjS_PKji_param_3];
	mov.u32 	%r3, %ctaid.x;
	mov.u32 	%r4, %ntid.x;
	mov.u32 	%r5, %tid.x;
	mad.lo.s32 	%r1, %r3, %r4, %r5;
	setp.ge.s32 	%p1, %r1, %r2;
	@%p1 bra 	$L__BB0_2;
	cvta.to.global.u64 	%rd4, %rd3;
	cvta.to.global.u64 	%rd5, %rd1;
	cvta.to.global.u64 	%rd6, %rd2;
	mul.wide.s32 	%rd7, %r1, 4;
	add.s64 	%rd8, %rd4, %rd7;
	ld.global.u32 	%r6, [%rd8];
	popc.b32 	%r7, %r6;
	add.s64 	%rd9, %rd5, %rd7;
	st.global.u32 	[%rd9], %r7;
	ld.global.u32 	%r8, [%rd8];
	brev.b32 	%r9, %r8;
	add.s64 	%rd10, %rd6, %rd7;
	st.global.u32 	[%rd10], %r9;
$L__BB0_2:
	ret;

}


// ===== COMPILED SASS (sm_100) =====

	.target	sm_100

	.elftype	@"ET_EXEC"


//--------------------- .note.nv.tkinfo           --------------------------
	.section	.note.nv.tkinfo,"",@"SHT_NOTE"
	.sectionflags	@"SHF_NOTE_NV_TKINFO"
	.tkinfo
        /*0018*/ 	.word	0x00000002
        /*0030*/ 	.string	""
        /*0030*/ 	.string	"ptxas"
        /*0030*/ 	.string	"Cuda compilation tools, release 13.0, V13.0.88"
        /*0030*/ 	.string	"Build cuda_13.0.r13.0/compiler.36424714_0"
        /*0030*/ 	.string	"-arch sm_100 -m 64 "



//--------------------- .note.nv.cuinfo           --------------------------
	.section	.note.nv.cuinfo,"",@"SHT_NOTE"
	.sectionflags	@"SHF_NOTE_NV_CUINFO"
        /*0018*/ 	.short	0x0002
        /*001a*/ 	.short	0x0064
        /*001c*/ 	.short	0x0082
	.zero		2


//--------------------- .nv.info                  --------------------------
	.section	.nv.info,"",@"SHT_CUDA_INFO"
	.align	4


	//----- nvinfo : EIATTR_REGCOUNT
	.align		4
        /*0000*/ 	.byte	0x04, 0x2f
        /*0002*/ 	.short	(.L_1 - .L_0)
	.align		4
.L_0:
        /*0004*/ 	.word	index@(_Z16popc_brev_kernelPjS_PKji)
        /*0008*/ 	.word	0x00000010


	//----- nvinfo : EIATTR_FRAME_SIZE
	.align		4
.L_1:
        /*000c*/ 	.byte	0x04, 0x11
        /*000e*/ 	.short	(.L_3 - .L_2)
	.align		4
.L_2:
        /*0010*/ 	.word	index@(_Z16popc_brev_kernelPjS_PKji)
        /*0014*/ 	.word	0x00000000


	//----- nvinfo : EIATTR_MIN_STACK_SIZE
	.align		4
.L_3:
        /*0018*/ 	.byte	0x04, 0x12
        /*001a*/ 	.short	(.L_5 - .L_4)
	.align		4
.L_4:
        /*001c*/ 	.word	index@(_Z16popc_brev_kernelPjS_PKji)
        /*0020*/ 	.word	0x00000000
.L_5:


//--------------------- .nv.compat                --------------------------
	.section	.nv.compat,"",@"SHT_CUDA_COMPAT_INFO"
	.align	4
        /*0000*/ 	.byte	0x02, 0x09, 0x00, 0x00, 0x02, 0x02, 0x01, 0x00, 0x02, 0x05, 0x05, 0x00, 0x03, 0x07, 0x01, 0x01
        /*0010*/ 	.byte	0x02, 0x03, 0x00, 0x00, 0x02, 0x06, 0x01, 0x00, 0x04, 0x0b, 0x08, 0x00, 0x09, 0x00, 0x00, 0x00
        /*0020*/ 	.byte	0x00, 0x00, 0x00, 0x00


//--------------------- .nv.info._Z16popc_brev_kernelPjS_PKji --------------------------
	.section	.nv.info._Z16popc_brev_kernelPjS_PKji,"",@"SHT_CUDA_INFO"
	.sectionflags	@""
	.align	4


	//----- nvinfo : EIATTR_CUDA_API_VERSION
	.align		4
        /*0000*/ 	.byte	0x04, 0x37
        /*0002*/ 	.short	(.L_7 - .L_6)
.L_6:
        /*0004*/ 	.word	0x00000082


	//----- nvinfo : EIATTR_KPARAM_INFO
	.align		4
.L_7:
        /*0008*/ 	.byte	0x04, 0x17
        /*000a*/ 	.short	(.L_9 - .L_8)
.L_8:
        /*000c*/ 	.word	0x00000000
        /*0010*/ 	.short	0x0003
        /*0012*/ 	.short	0x0018
        /*0014*/ 	.byte	0x00, 0xf0, 0x11, 0x00


	//----- nvinfo : EIATTR_KPARAM_INFO
	.align		4
.L_9:
        /*0018*/ 	.byte	0x04, 0x17
        /*001a*/ 	.short	(.L_11 - .L_10)
.L_10:
        /*001c*/ 	.word	0x00000000
        /*0020*/ 	.short	0x0002
        /*0022*/ 	.short	0x0010
        /*0024*/ 	.byte	0x00, 0xf5, 0x21, 0x00


	//----- nvinfo : EIATTR_KPARAM_INFO
	.align		4
.L_11:
        /*0028*/ 	.byte	0x04, 0x17
        /*002a*/ 	.short	(.L_13 - .L_12)
.L_12:
        /*002c*/ 	.word	0x00000000
        /*0030*/ 	.short	0x0001
        /*0032*/ 	.short	0x0008
        /*0034*/ 	.byte	0x00, 0xf5, 0x21, 0x00


	//----- nvinfo : EIATTR_KPARAM_INFO
	.align		4
.L_13:
        /*0038*/ 	.byte	0x04, 0x17
        /*003a*/ 	.short	(.L_15 - .L_14)
.L_14:
        /*003c*/ 	.word	0x00000000
        /*0040*/ 	.short	0x0000
        /*0042*/ 	.short	0x0000
        /*0044*/ 	.byte	0x00, 0xf5, 0x21, 0x00


	//----- nvinfo : EIATTR_SPARSE_MMA_MASK
	.align		4
.L_15:
        /*0048*/ 	.byte	0x03, 0x50
        /*004a*/ 	.short	0x0000


	//----- nvinfo : EIATTR_MAXREG_COUNT
	.align		4
        /*004c*/ 	.byte	0x03, 0x1b
        /*004e*/ 	.short	0x00ff


	//----- nvinfo : EIATTR_MERCURY_ISA_VERSION
	.align		4
        /*0050*/ 	.byte	0x03, 0x5f
        /*0052*/ 	.short	0x0101


	//----- nvinfo : EIATTR_VRC_CTA_INIT_COUNT
	.align		4
        /*0054*/ 	.byte	0x02, 0x4a
	.zero		1
	.zero		1


	//----- nvinfo : EIATTR_EXIT_INSTR_OFFSETS
	.align		4
        /*0058*/ 	.byte	0x04, 0x1c
        /*005a*/ 	.short	(.L_17 - .L_16)


	//   ....[0]....
.L_16:
        /*005c*/ 	.word	0x00000070


	//   ....[1]....
        /*0060*/ 	.word	0x00000150


	//----- nvinfo : EIATTR_CBANK_PARAM_SIZE
	.align		4
.L_17:
        /*0064*/ 	.byte	0x03, 0x19
        /*0066*/ 	.short	0x001c


	//----- nvinfo : EIATTR_PARAM_CBANK
	.align		4
        /*0068*/ 	.byte	0x04, 0x0a
        /*006a*/ 	.short	(.L_19 - .L_18)
	.align		4
.L_18:
        /*006c*/ 	.word	index@(.nv.constant0._Z16popc_brev_kernelPjS_PKji)
        /*0070*/ 	.short	0x0380
        /*0072*/ 	.short	0x001c


	//----- nvinfo : EIATTR_SW_WAR
	.align		4
.L_19:
        /*0074*/ 	.byte	0x04, 0x36
        /*0076*/ 	.short	(.L_21 - .L_20)
.L_20:
        /*0078*/ 	.word	0x00000008
.L_21:


//--------------------- .nv.callgraph             --------------------------
	.section	.nv.callgraph,"",@"SHT_CUDA_CALLGRAPH"
	.align	4
	.sectionentsize	8
	.align		4
        /*0000*/ 	.word	0x00000000
	.align		4
        /*0004*/ 	.word	0xffffffff
	.align		4
        /*0008*/ 	.word	0x00000000
	.align		4
        /*000c*/ 	.word	0xfffffffe
	.align		4
        /*0010*/ 	.word	0x00000000
	.align		4
        /*0014*/ 	.word	0xfffffffd
	.align		4
        /*0018*/ 	.word	0x00000000
	.align		4
        /*001c*/ 	.word	0xfffffffc


//--------------------- .text._Z16popc_brev_kernelPjS_PKji --------------------------
	.section	.text._Z16popc_brev_kernelPjS_PKji,"ax",@progbits
	.align	128
        .global         _Z16popc_brev_kernelPjS_PKji
        .type           _Z16popc_brev_kernelPjS_PKji,@function
        .size           _Z16popc_brev_kernelPjS_PKji,(.L_x_1 - _Z16popc_brev_kernelPjS_PKji)
        .other          _Z16popc_brev_kernelPjS_PKji,@"STO_CUDA_ENTRY STV_DEFAULT"
_Z16popc_brev_kernelPjS_PKji:
.text._Z16popc_brev_kernelPjS_PKji:
[----:B------:R-:W-:Y:S01]  /*0000*/  LDC R1, c[0x0][0x37c] ;  /* 0x0000df00ff017b82 */ /* 0x000fe20000000800 */
[----:B------:R-:W0:Y:S07]  /*0010*/  S2R R0, SR_TID.X ;  /* 0x0000000000007919 */ /* 0x000e2e0000002100 */
[----:B------:R-:W0:Y:S01]  /*0020*/  S2UR UR4, SR_CTAID.X ;  /* 0x00000000000479c3 */ /* 0x000e220000002500 */
[----:B------:R-:W1:Y:S07]  /*0030*/  LDCU UR5, c[0x0][0x398] ;  /* 0x00007300ff0577ac */ /* 0x000e6e0008000800 */
[----:B------:R-:W0:Y:S02]  /*0040*/  LDC R9, c[0x0][0x360] ;  /* 0x0000d800ff097b82 */ /* 0x000e240000000800 */
[----:B0-----:R-:W-:-:S05]  /*0050*/  IMAD R9, R9, UR4, R0 ;  /* 0x0000000409097c24 */ /* 0x001fca000f8e0200 */
[----:B-1----:R-:W-:-:S13]  /*0060*/  ISETP.GE.AND P0, PT, R9, UR5, PT ;  /* 0x0000000509007c0c */ /* 0x002fda000bf06270 */
[----:B------:R-:W-:Y:S05]  /*0070*/  @P0 EXIT ;  /* 0x000000000000094d */ /* 0x000fea0003800000 */
[----:B------:R-:W0:Y:S01]  /*0080*/  LDC.64 R2, c[0x0][0x390] ;  /* 0x0000e400ff027b82 */ /* 0x000e220000000a00 */
[----:B------:R-:W1:Y:S07]  /*0090*/  LDCU.64 UR4, c[0x0][0x358] ;  /* 0x00006b00ff0477ac */ /* 0x000e6e0008000a00 */
[----:B------:R-:W2:Y:S08]  /*00a0*/  LDC.64 R4, c[0x0][0x380] ;  /* 0x0000e000ff047b82 */ /* 0x000eb00000000a00 */
[----:B------:R-:W3:Y:S01]  /*00b0*/  LDC.64 R6, c[0x0][0x388] ;  /* 0x0000e200ff067b82 */ /* 0x000ee20000000a00 */
[----:B0-----:R-:W-:-:S05]  /*00c0*/  IMAD.WIDE R2, R9, 0x4, R2 ;  /* 0x0000000409027825 */ /* 0x001fca00078e0202 */
[----:B-1----:R-:W4:Y:S01]  /*00d0*/  LDG.E R0, desc[UR4][R2.64] ;  /* 0x0000000402007981 */ /* 0x002f22000c1e1900 */
[C---:B--2---:R-:W-:Y:S01]  /*00e0*/  IMAD.WIDE R4, R9.reuse, 0x4, R4 ;  /* 0x0000000409047825 */ /* 0x044fe200078e0204 */
[----:B----4-:R-:W0:Y:S04]  /*00f0*/  POPC R11, R0 ;  /* 0x00000000000b7309 */ /* 0x010e280000000000 */
[----:B0-----:R-:W-:Y:S04]  /*0100*/  STG.E desc[UR4][R4.64], R11 ;  /* 0x0000000b04007986 */ /* 0x001fe8000c101904 */
[----:B------:R-:W2:Y:S01]  /*0110*/  LDG.E R8, desc[UR4][R2.64] ;  /* 0x0000000402087981 */ /* 0x000ea2000c1e1900 */
[----:B---3--:R-:W-:Y:S01]  /*0120*/  IMAD.WIDE R6, R9, 0x4, R6 ;  /* 0x0000000409067825 */ /* 0x008fe200078e0206 */
[----:B--2---:R-:W0:Y:S04]  /*0130*/  BREV R13, R8 ;  /* 0x00000008000d7301 */ /* 0x004e280000000000 */
[----:B0-----:R-:W-:Y:S01]  /*0140*/  STG.E desc[UR4][R6.64], R13 ;  /* 0x0000000d06007986 */ /* 0x001fe2000c101904 */
[----:B------:R-:W-:Y:S05]  /*0150*/  EXIT ;  /* 0x000000000000794d */ /* 0x000fea0003800000 */
.L_x_0:
[----:B------:R-:W-:-:S00]  /*0160*/  BRA `(.L_x_0) ;  /* 0xfffffffc00fc7947 */ /* 0x000fc0000383ffff */
[----:B------:R-:W-:-:S00]  /*0170*/  NOP ;  /* 0x0000000000007918 */ /* 0x000fc00000000000 */
        /* <DEDUP_REMOVED lines=8> */
.L_x_1:


//--------------------- .nv.shared.reserved.0     --------------------------
	.section	.nv.shared.reserved.0,"aw",@nobits
	.weak		__nv_reservedSMEM_offset_0_alias
	.size		__nv_reservedSMEM_offset_0_alias, 0, 64
	.other		__nv_reservedSMEM_offset_0_alias,@"STO_CUDA_RESERVED_SHARED STV_DEFAULT"
__nv_reservedSMEM_offset_0_alias:
	.zero		0
	.zero		64


//--------------------- .nv.constant0._Z16popc_brev_kernelPjS_PKji --------------------------
	.section	.nv.constant0._Z16popc_brev_kernelPjS_PKji,"a",@progbits
	.sectionflags	@""
	.align	4
.nv.constant0._Z16popc_brev_kernelPjS_PKji:
	.zero		924


//--------------------- SYMBOLS --------------------------

	.type		.nv.reservedSmem.offset0,@object
	.size		.nv.reservedSmem.offset0,0x4
